//
// Generated by NVIDIA NVVM Compiler
//
// Compiler Build ID: CL-36424714
// Cuda compilation tools, release 13.0, V13.0.88
// Based on NVVM 20.0.0
//

.version 9.0
.target sm_100
.address_size 64

	// .globl	_Z8testfuncv
.extern .func  (.param .b32 func_retval0) vprintf
(
	.param .b64 vprintf_param_0,
	.param .b64 vprintf_param_1
)
;
.global .align 1 .b8 $str[8] = {37, 100, 33, 61, 37, 100, 10};

.visible .entry _Z8testfuncv()
{
	.local .align 8 .b8 	__local_depot0[8];
	.reg .b64 	%SP;
	.reg .b64 	%SPL;
	.reg .pred 	%p<5>;
	.reg .b32 	%r<45>;
	.reg .b64 	%rd<5>;

	mov.u64 	%SPL, __local_depot0;
	cvta.local.u64 	%SP, %SPL;
	mov.u32 	%r25, %tid.x;
	add.s32 	%r1, %r25, 1;
	and.b32  	%r2, %r1, 3;
	setp.lt.u32 	%p1, %r25, 3;
	mov.b32 	%r44, 1;
	mov.b32 	%r42, 0;
	@%p1 bra 	$L__BB0_3;
	and.b32  	%r42, %r1, 2044;
	neg.s32 	%r36, %r42;
	mov.b32 	%r44, 1;
	mov.b32 	%r35, 2;
$L__BB0_2:
	add.s32 	%r28, %r35, -1;
	mul.lo.s32 	%r29, %r28, %r44;
	add.s32 	%r30, %r35, 2;
	mul.lo.s32 	%r31, %r35, %r29;
	mad.lo.s32 	%r32, %r31, %r35, %r31;
	mul.lo.s32 	%r44, %r30, %r32;
	add.s32 	%r36, %r36, 4;
	add.s32 	%r35, %r35, 4;
	setp.ne.s32 	%p2, %r36, 0;
	@%p2 bra 	$L__BB0_2;
$L__BB0_3:
	setp.eq.s32 	%p3, %r2, 0;
	@%p3 bra 	$L__BB0_6;
	neg.s32 	%r41, %r2;
$L__BB0_5:
	.pragma "nounroll";
	add.s32 	%r18, %r42, 1;
	mad.lo.s32 	%r44, %r44, %r42, %r44;
	add.s32 	%r41, %r41, 1;
	setp.ne.s32 	%p4, %r41, 0;
	mov.u32 	%r42, %r18;
	@%p4 bra 	$L__BB0_5;
$L__BB0_6:
	add.u64 	%rd1, %SP, 0;
	add.u64 	%rd2, %SPL, 0;
	st.local.v2.u32 	[%rd2], {%r1, %r44};
	mov.u64 	%rd3, $str;
	cvta.global.u64 	%rd4, %rd3;
	{ // callseq 0, 0
	.param .b64 param0;
	st.param.b64 	[param0], %rd4;
	.param .b64 param1;
	st.param.b64 	[param1], %rd1;
	.param .b32 retval0;
	call.uni (retval0), 
	vprintf, 
	(
	param0, 
	param1
	);
	ld.param.b32 	%r33, [retval0];
	} // callseq 0
	ret;

}


// ===== COMPILED SASS (sm_100) =====

	.target	sm_100

	.elftype	@"ET_EXEC"


//--------------------- .note.nv.tkinfo           --------------------------
	.section	.note.nv.tkinfo,"",@"SHT_NOTE"
	.sectionflags	@"SHF_NOTE_NV_TKINFO"
	.tkinfo
        /*0018*/ 	.word	0x00000002
        /*0030*/ 	.string	""
        /*0030*/ 	.string	"ptxas"
        /*0030*/ 	.string	"Cuda compilation tools, release 13.0, V13.0.88"
        /*0030*/ 	.string	"Build cuda_13.0.r13.0/compiler.36424714_0"
        /*0030*/ 	.string	"-arch sm_100 -m 64 "



//--------------------- .note.nv.cuinfo           --------------------------
	.section	.note.nv.cuinfo,"",@"SHT_NOTE"
	.sectionflags	@"SHF_NOTE_NV_CUINFO"
        /*0018*/ 	.short	0x0002
        /*001a*/ 	.short	0x0064
        /*001c*/ 	.short	0x0082
	.zero		2


//--------------------- .nv.info                  --------------------------
	.section	.nv.info,"",@"SHT_CUDA_INFO"
	.align	4


	//----- nvinfo : EIATTR_REGCOUNT
	.align		4
        /*0000*/ 	.byte	0x04, 0x2f
        /*0002*/ 	.short	(.L_2 - .L_1)
	.align		4
.L_1:
        /*0004*/ 	.word	index@(_Z8testfuncv)
        /*0008*/ 	.word	0x00000018


	//----- nvinfo : EIATTR_FRAME_SIZE
	.align		4
.L_2:
        /*000c*/ 	.byte	0x04, 0x11
        /*000e*/ 	.short	(.L_4 - .L_3)
	.align		4
.L_3:
        /*0010*/ 	.word	index@(_Z8testfuncv)
        /*0014*/ 	.word	0x00000008


	//----- nvinfo : EIATTR_MIN_STACK_SIZE
	.align		4
.L_4:
        /*0018*/ 	.byte	0x04, 0x12
        /*001a*/ 	.short	(.L_6 - .L_5)
	.align		4
.L_5:
        /*001c*/ 	.word	index@(_Z8testfuncv)
        /*0020*/ 	.word	0x00000008
.L_6:


//--------------------- .nv.compat                --------------------------
	.section	.nv.compat,"",@"SHT_CUDA_COMPAT_INFO"
	.align	4
        /*0000*/ 	.byte	0x02, 0x09, 0x00, 0x00, 0x02, 0x02, 0x01, 0x00, 0x02, 0x05, 0x05, 0x00, 0x03, 0x07, 0x01, 0x01
        /*0010*/ 	.byte	0x02, 0x03, 0x00, 0x00, 0x02, 0x06, 0x01, 0x00, 0x04, 0x0b, 0x08, 0x00, 0x09, 0x00, 0x00, 0x00
        /*0020*/ 	.byte	0x00, 0x00, 0x00, 0x00


//--------------------- .nv.info._Z8testfuncv     --------------------------
	.section	.nv.info._Z8testfuncv,"",@"SHT_CUDA_INFO"
	.sectionflags	@""
	.align	4


	//----- nvinfo : EIATTR_CUDA_API_VERSION
	.align		4
        /*0000*/ 	.byte	0x04, 0x37
        /*0002*/ 	.short	(.L_8 - .L_7)
.L_7:
        /*0004*/ 	.word	0x00000082


	//----- nvinfo : EIATTR_SPARSE_MMA_MASK
	.align		4
.L_8:
        /*0008*/ 	.byte	0x03, 0x50
        /*000a*/ 	.short	0x0000


	//----- nvinfo : EIATTR_MAXREG_COUNT
	.align		4
        /*000c*/ 	.byte	0x03, 0x1b
        /*000e*/ 	.short	0x00ff


	//----- nvinfo : EIATTR_EXTERNS
	.align		4
        /*0010*/ 	.byte	0x04, 0x0f
        /*0012*/ 	.short	(.L_10 - .L_9)


	//   ....[0]....
	.align		4
.L_9:
        /*0014*/ 	.word	index@(vprintf)


	//----- nvinfo : EIATTR_MERCURY_ISA_VERSION
	.align		4
.L_10:
        /*0018*/ 	.byte	0x03, 0x5f
        /*001a*/ 	.short	0x0101


	//----- nvinfo : EIATTR_VRC_CTA_INIT_COUNT
	.align		4
        /*001c*/ 	.byte	0x02, 0x4a
	.zero		1
	.zero		1


	//----- nvinfo : EIATTR_SYSCALL_OFFSETS
	.align		4
        /*0020*/ 	.byte	0x04, 0x46
        /*0022*/ 	.short	(.L_12 - .L_11)


	//   ....[0]....
.L_11:
        /*0024*/ 	.word	0x000006e0


	//----- nvinfo : EIATTR_EXIT_INSTR_OFFSETS
	.align		4
.L_12:
        /*0028*/ 	.byte	0x04, 0x1c
        /*002a*/ 	.short	(.L_14 - .L_13)


	//   ....[0]....
.L_13:
        /*002c*/ 	.word	0x000006f0


	//----- nvinfo : EIATTR_CRS_STACK_SIZE
	.align		4
.L_14:
        /*0030*/ 	.byte	0x04, 0x1e
        /*0032*/ 	.short	(.L_16 - .L_15)
.L_15:
        /*0034*/ 	.word	0x00000000


	//----- nvinfo : EIATTR_SW_WAR
	.align		4
.L_16:
        /*0038*/ 	.byte	0x04, 0x36
        /*003a*/ 	.short	(.L_18 - .L_17)
.L_17:
        /*003c*/ 	.word	0x00000008
.L_18:


//--------------------- .nv.callgraph             --------------------------
	.section	.nv.callgraph,"",@"SHT_CUDA_CALLGRAPH"
	.align	4
	.sectionentsize	8
	.align		4
        /*0000*/ 	.word	0x00000000
	.align		4
        /*0004*/ 	.word	0xffffffff
	.align		4
        /*0008*/ 	.word	index@(_Z8testfuncv)
	.align		4
        /*000c*/ 	.word	index@(vprintf)
	.align		4
        /*0010*/ 	.word	0x00000000
	.align		4
        /*0014*/ 	.word	0xfffffffe
	.align		4
        /*0018*/ 	.word	0x00000000
	.align		4
        /*001c*/ 	.word	0xfffffffd
	.align		4
        /*0020*/ 	.word	0x00000000
	.align		4
        /*0024*/ 	.word	0xfffffffc


//--------------------- .nv.constant4             --------------------------
	.section	.nv.constant4,"a",@progbits
	.align	8
	.align		8
.nv.constant4:
        /*0000*/ 	.dword	vprintf
	.align		8
        /*0008*/ 	.dword	$str


//--------------------- .text._Z8testfuncv        --------------------------
	.section	.text._Z8testfuncv,"ax",@progbits
	.align	128
        .global         _Z8testfuncv
        .type           _Z8testfuncv,@function
        .size           _Z8testfuncv,(.L_x_13 - _Z8testfuncv)
        .other          _Z8testfuncv,@"STO_CUDA_ENTRY STV_DEFAULT"
_Z8testfuncv:
.text._Z8testfuncv:
[----:B------:R-:W0:Y:S01]  /*0000*/  LDC R1, c[0x0][0x37c] ;  /* 0x0000df00ff017b82 */ /* 0x000e220000000800 */
[----:B------:R-:W1:Y:S01]  /*0010*/  S2R R2, SR_TID.X ;  /* 0x0000000000027919 */ /* 0x000e620000002100 */
[----:B------:R-:W2:Y:S01]  /*0020*/  LDCU UR4, c[0x0][0x2f8] ;  /* 0x00005f00ff0477ac */ /* 0x000ea20008000800 */
[----:B0-----:R-:W-:Y:S01]  /*0030*/  IADD3 R1, PT, PT, R1, -0x8, RZ ;  /* 0xfffffff801017810 */ /* 0x001fe20007ffe0ff */
[----:B------:R-:W-:Y:S01]  /*0040*/  BSSY.RECONVERGENT B0, `(.L_x_0) ;  /* 0x0000057000007945 */ /* 0x000fe20003800200 */
[----:B------:R-:W-:Y:S01]  /*0050*/  HFMA2 R4, -RZ, RZ, 0, 0 ;  /* 0x00000000ff047431 */ /* 0x000fe200000001ff */
[----:B------:R-:W0:Y:S01]  /*0060*/  LDCU UR5, c[0x0][0x2fc] ;  /* 0x00005f80ff0577ac */ /* 0x000e220008000800 */
[----:B------:R-:W-:Y:S01]  /*0070*/  IMAD.MOV.U32 R3, RZ, RZ, 0x1 ;  /* 0x00000001ff037424 */ /* 0x000fe200078e00ff */
[----:B--2---:R-:W-:-:S04]  /*0080*/  IADD3 R6, P1, PT, R1, UR4, RZ ;  /* 0x0000000401067c10 */ /* 0x004fc8000ff3e0ff */
[----:B0-----:R-:W-:Y:S02]  /*0090*/  IADD3.X R7, PT, PT, RZ, UR5, RZ, P1, !PT ;  /* 0x00000005ff077c10 */ /* 0x001fe40008ffe4ff */
[C---:B-1----:R-:W-:Y:S01]  /*00a0*/  ISETP.GE.U32.AND P0, PT, R2.reuse, 0x3, PT ;  /* 0x000000030200780c */ /* 0x042fe20003f06070 */
[----:B------:R-:W-:-:S05]  /*00b0*/  VIADD R2, R2, 0x1 ;  /* 0x0000000102027836 */ /* 0x000fca0000000000 */
[----:B------:R-:W-:-:S07]  /*00c0*/  LOP3.LUT R5, R2, 0x3, RZ, 0xc0, !PT ;  /* 0x0000000302057812 */ /* 0x000fce00078ec0ff */
[----:B------:R-:W-:Y:S05]  /*00d0*/  @!P0 BRA `(.L_x_1) ;  /* 0x0000000400348947 */ /* 0x000fea0003800000 */
[----:B------:R-:W-:Y:S01]  /*00e0*/  LOP3.LUT R4, R2, 0x7fc, RZ, 0xc0, !PT ;  /* 0x000007fc02047812 */ /* 0x000fe200078ec0ff */
[----:B------:R-:W-:Y:S01]  /*00f0*/  IMAD.MOV.U32 R3, RZ, RZ, 0x1 ;  /* 0x00000001ff037424 */ /* 0x000fe200078e00ff */
[----:B------:R-:W-:-:S03]  /*0100*/  MOV R0, 0x2 ;  /* 0x0000000200007802 */ /* 0x000fc60000000f00 */
[----:B------:R-:W-:-:S05]  /*0110*/  IMAD.MOV R11, RZ, RZ, -R4 ;  /* 0x000000ffff0b7224 */ /* 0x000fca00078e0a04 */
[----:B------:R-:W-:-:S13]  /*0120*/  ISETP.GE.AND P0, PT, R11, RZ, PT ;  /* 0x000000ff0b00720c */ /* 0x000fda0003f06270 */
[----:B------:R-:W-:Y:S05]  /*0130*/  @P0 BRA `(.L_x_2) ;  /* 0x0000000000f40947 */ /* 0x000fea0003800000 */
[----:B------:R-:W-:Y:S01]  /*0140*/  IADD3 R8, PT, PT, -R11, RZ, RZ ;  /* 0x000000ff0b087210 */ /* 0x000fe20007ffe1ff */
[----:B------:R-:W-:Y:S01]  /*0150*/  BSSY.RECONVERGENT B1, `(.L_x_3) ;  /* 0x0000024000017945 */ /* 0x000fe20003800200 */
[----:B------:R-:W-:Y:S02]  /*0160*/  PLOP3.LUT P0, PT, PT, PT, PT, 0x80, 0x8 ;  /* 0x000000000008781c */ /* 0x000fe40003f0f070 */
[----:B------:R-:W-:-:S13]  /*0170*/  ISETP.GT.AND P1, PT, R8, 0xc, PT ;  /* 0x0000000c0800780c */ /* 0x000fda0003f24270 */
[----:B------:R-:W-:Y:S05]  /*0180*/  @!P1 BRA `(.L_x_4) ;  /* 0x0000000000809947 */ /* 0x000fea0003800000 */
[----:B------:R-:W-:-:S13]  /*0190*/  PLOP3.LUT P0, PT, PT, PT, PT, 0x8, 0x80 ;  /* 0x000000000080781c */ /* 0x000fda0003f0e170 */
.L_x_5:
[C---:B------:R-:W-:Y:S01]  /*01a0*/  IADD3 R8, PT, PT, R0.reuse, -0x1, RZ ;  /* 0xffffffff00087810 */ /* 0x040fe20007ffe0ff */
[----:B------:R-:W-:Y:S01]  /*01b0*/  VIADD R11, R11, 0x10 ;  /* 0x000000100b0b7836 */ /* 0x000fe20000000000 */
[----:B------:R-:W-:-:S03]  /*01c0*/  IADD3 R10, PT, PT, R0, 0x3, RZ ;  /* 0x00000003000a7810 */ /* 0x000fc60007ffe0ff */
[----:B------:R-:W-:Y:S01]  /*01d0*/  IMAD R3, R8, R3, RZ ;  /* 0x0000000308037224 */ /* 0x000fe200078e02ff */
[----:B------:R-:W-:-:S03]  /*01e0*/  ISETP.GE.AND P1, PT, R11, -0xc, PT ;  /* 0xfffffff40b00780c */ /* 0x000fc60003f26270 */
[-C--:B------:R-:W-:Y:S02]  /*01f0*/  IMAD R9, R3, R0.reuse, RZ ;  /* 0x0000000003097224 */ /* 0x080fe400078e02ff */
[----:B------:R-:W-:Y:S02]  /*0200*/  VIADD R3, R0, 0x2 ;  /* 0x0000000200037836 */ /* 0x000fe40000000000 */
[----:B------:R-:W-:-:S04]  /*0210*/  IMAD R8, R9, R0, R9 ;  /* 0x0000000009087224 */ /* 0x000fc800078e0209 */
[----:B------:R-:W-:Y:S01]  /*0220*/  IMAD R3, R3, R8, RZ ;  /* 0x0000000803037224 */ /* 0x000fe200078e02ff */
[----:B------:R-:W-:-:S03]  /*0230*/  IADD3 R8, PT, PT, R0, 0x4, RZ ;  /* 0x0000000400087810 */ /* 0x000fc60007ffe0ff */
[----:B------:R-:W-:Y:S01]  /*0240*/  IMAD R3, R3, R10, RZ ;  /* 0x0000000a03037224 */ /* 0x000fe200078e02ff */
[----:B------:R-:W-:-:S03]  /*0250*/  IADD3 R10, PT, PT, R0, 0x7, RZ ;  /* 0x00000007000a7810 */ /* 0x000fc60007ffe0ff */
[----:B------:R-:W-:Y:S02]  /*0260*/  IMAD R9, R8, R3, RZ ;  /* 0x0000000308097224 */ /* 0x000fe400078e02ff */
        /* <DEDUP_REMOVED lines=11> */
[----:B------:R-:W-:-:S04]  /*0320*/  IMAD R3, R3, R10, RZ ;  /* 0x0000000a03037224 */ /* 0x000fc800078e02ff */
[----:B------:R-:W-:Y:S01]  /*0330*/  IMAD R9, R8, R3, RZ ;  /* 0x0000000308097224 */ /* 0x000fe200078e02ff */
[C---:B------:R-:W-:Y:S02]  /*0340*/  IADD3 R3, PT, PT, R0.reuse, 0xe, RZ ;  /* 0x0000000e00037810 */ /* 0x040fe40007ffe0ff */
[----:B------:R-:W-:Y:S01]  /*0350*/  IADD3 R0, PT, PT, R0, 0x10, RZ ;  /* 0x0000001000007810 */ /* 0x000fe20007ffe0ff */
[----:B------:R-:W-:-:S04]  /*0360*/  IMAD R8, R8, R9, R9 ;  /* 0x0000000908087224 */ /* 0x000fc800078e0209 */
[----:B------:R-:W-:Y:S01]  /*0370*/  IMAD R3, R3, R8, RZ ;  /* 0x0000000803037224 */ /* 0x000fe200078e02ff */
[----:B------:R-:W-:Y:S06]  /*0380*/  @!P1 BRA `(.L_x_5) ;  /* 0xfffffffc00849947 */ /* 0x000fec000383ffff */
.L_x_4:
[----:B------:R-:W-:Y:S05]  /*0390*/  BSYNC.RECONVERGENT B1 ;  /* 0x0000000000017941 */ /* 0x000fea0003800200 */
.L_x_3:
[----:B------:R-:W-:Y:S01]  /*03a0*/  IMAD.MOV R8, RZ, RZ, -R11 ;  /* 0x000000ffff087224 */ /* 0x000fe200078e0a0b */
[----:B------:R-:W-:Y:S04]  /*03b0*/  BSSY.RECONVERGENT B1, `(.L_x_6) ;  /* 0x0000013000017945 */ /* 0x000fe80003800200 */
[----:B------:R-:W-:-:S13]  /*03c0*/  ISETP.GT.AND P1, PT, R8, 0x4, PT ;  /* 0x000000040800780c */ /* 0x000fda0003f24270 */
[----:B------:R-:W-:Y:S05]  /*03d0*/  @!P1 BRA `(.L_x_7) ;  /* 0x0000000000409947 */ /* 0x000fea0003800000 */
[C---:B------:R-:W-:Y:S01]  /*03e0*/  IADD3 R8, PT, PT, R0.reuse, -0x1, RZ ;  /* 0xffffffff00087810 */ /* 0x040fe20007ffe0ff */
[----:B------:R-:W-:Y:S01]  /*03f0*/  VIADD R10, R0, 0x3 ;  /* 0x00000003000a7836 */ /* 0x000fe20000000000 */
[----:B------:R-:W-:Y:S01]  /*0400*/  PLOP3.LUT P0, PT, PT, PT, PT, 0x8, 0x80 ;  /* 0x000000000080781c */ /* 0x000fe20003f0e170 */
[----:B------:R-:W-:Y:S02]  /*0410*/  VIADD R11, R11, 0x8 ;  /* 0x000000080b0b7836 */ /* 0x000fe40000000000 */
[----:B------:R-:W-:-:S04]  /*0420*/  IMAD R3, R3, R8, RZ ;  /* 0x0000000803037224 */ /* 0x000fc800078e02ff */
[C---:B------:R-:W-:Y:S01]  /*0430*/  IMAD R9, R0.reuse, R3, RZ ;  /* 0x0000000300097224 */ /* 0x040fe200078e02ff */
[----:B------:R-:W-:-:S03]  /*0440*/  IADD3 R3, PT, PT, R0, 0x2, RZ ;  /* 0x0000000200037810 */ /* 0x000fc60007ffe0ff */
        /* <DEDUP_REMOVED lines=8> */
[----:B------:R-:W-:-:S07]  /*04d0*/  IMAD R3, R3, R8, RZ ;  /* 0x0000000803037224 */ /* 0x000fce00078e02ff */
.L_x_7:
[----:B------:R-:W-:Y:S05]  /*04e0*/  BSYNC.RECONVERGENT B1 ;  /* 0x0000000000017941 */ /* 0x000fea0003800200 */
.L_x_6:
[----:B------:R-:W-:-:S13]  /*04f0*/  ISETP.NE.OR P0, PT, R11, RZ, P0 ;  /* 0x000000ff0b00720c */ /* 0x000fda0000705670 */
[----:B------:R-:W-:Y:S05]  /*0500*/  @!P0 BRA `(.L_x_1) ;  /* 0x0000000000288947 */ /* 0x000fea0003800000 */
.L_x_2:
[----:B------:R-:W-:Y:S01]  /*0510*/  VIADD R11, R11, 0x4 ;  /* 0x000000040b0b7836 */ /* 0x000fe20000000000 */
[----:B------:R-:W-:-:S04]  /*0520*/  IADD3 R8, PT, PT, R0, -0x1, RZ ;  /* 0xffffffff00087810 */ /* 0x000fc80007ffe0ff */
[----:B------:R-:W-:Y:S01]  /*0530*/  ISETP.NE.AND P0, PT, R11, RZ, PT ;  /* 0x000000ff0b00720c */ /* 0x000fe20003f05270 */
[----:B------:R-:W-:-:S04]  /*0540*/  IMAD R3, R8, R3, RZ ;  /* 0x0000000308037224 */ /* 0x000fc800078e02ff */
[----:B------:R-:W-:Y:S01]  /*0550*/  IMAD R9, R3, R0, RZ ;  /* 0x0000000003097224 */ /* 0x000fe200078e02ff */
[----:B------:R-:W-:-:S03]  /*0560*/  IADD3 R3, PT, PT, R0, 0x2, RZ ;  /* 0x0000000200037810 */ /* 0x000fc60007ffe0ff */
[----:B------:R-:W-:Y:S01]  /*0570*/  IMAD R8, R9, R0, R9 ;  /* 0x0000000009087224 */ /* 0x000fe200078e0209 */
[----:B------:R-:W-:-:S03]  /*0580*/  IADD3 R0, PT, PT, R0, 0x4, RZ ;  /* 0x0000000400007810 */ /* 0x000fc60007ffe0ff */
[----:B------:R-:W-:Y:S01]  /*0590*/  IMAD R3, R3, R8, RZ ;  /* 0x0000000803037224 */ /* 0x000fe200078e02ff */
[----:B------:R-:W-:Y:S06]  /*05a0*/  @P0 BRA `(.L_x_2) ;  /* 0xfffffffc00d80947 */ /* 0x000fec000383ffff */
.L_x_1:
[----:B------:R-:W-:Y:S05]  /*05b0*/  BSYNC.RECONVERGENT B0 ;  /* 0x0000000000007941 */ /* 0x000fea0003800200 */
.L_x_0:
[----:B------:R-:W-:Y:S01]  /*05c0*/  ISETP.NE.AND P0, PT, R5, RZ, PT ;  /* 0x000000ff0500720c */ /* 0x000fe20003f05270 */
[----:B------:R-:W-:Y:S01]  /*05d0*/  BSSY.RECONVERGENT B0, `(.L_x_8) ;  /* 0x000000a000007945 */ /* 0x000fe20003800200 */
[----:B------:R-:W-:-:S11]  /*05e0*/  MOV R0, 0x0 ;  /* 0x0000000000007802 */ /* 0x000fd60000000f00 */
[----:B------:R-:W-:Y:S05]  /*05f0*/  @!P0 BRA `(.L_x_9) ;  /* 0x00000000001c8947 */ /* 0x000fea0003800000 */
[----:B------:R-:W-:-:S07]  /*0600*/  IMAD.MOV R5, RZ, RZ, -R5 ;  /* 0x000000ffff057224 */ /* 0x000fce00078e0a05 */
.L_x_10:
[----:B------:R-:W-:Y:S01]  /*0610*/  IADD3 R5, PT, PT, R5, 0x1, RZ ;  /* 0x0000000105057810 */ /* 0x000fe20007ffe0ff */
[C---:B------:R-:W-:Y:S01]  /*0620*/  IMAD R3, R4.reuse, R3, R3 ;  /* 0x0000000304037224 */ /* 0x040fe200078e0203 */
[----:B------:R-:W-:Y:S02]  /*0630*/  IADD3 R8, PT, PT, R4, 0x1, RZ ;  /* 0x0000000104087810 */ /* 0x000fe40007ffe0ff */
[----:B------:R-:W-:-:S03]  /*0640*/  ISETP.NE.AND P0, PT, R5, RZ, PT ;  /* 0x000000ff0500720c */ /* 0x000fc60003f05270 */
[----:B------:R-:W-:-:S10]  /*0650*/  IMAD.MOV.U32 R4, RZ, RZ, R8 ;  /* 0x000000ffff047224 */ /* 0x000fd400078e0008 */
[----:B------:R-:W-:Y:S05]  /*0660*/  @P0 BRA `(.L_x_10) ;  /* 0xfffffffc00e80947 */ /* 0x000fea000383ffff */
.L_x_9:
[----:B------:R-:W-:Y:S05]  /*0670*/  BSYNC.RECONVERGENT B0 ;  /* 0x0000000000007941 */ /* 0x000fea0003800200 */
.L_x_8:
[----:B------:R0:W1:Y:S01]  /*0680*/  LDC.64 R8, c[0x4][R0] ;  /* 0x0100000000087b82 */ /* 0x0000620000000a00 */
[----:B------:R0:W-:Y:S01]  /*0690*/  STL.64 [R1], R2 ;  /* 0x0000000201007387 */ /* 0x0001e20000100a00 */
[----:B------:R-:W2:Y:S02]  /*06a0*/  LDCU.64 UR4, c[0x4][0x8] ;  /* 0x01000100ff0477ac */ /* 0x000ea40008000a00 */
[----:B--2---:R-:W-:Y:S02]  /*06b0*/  MOV R4, UR4 ;  /* 0x0000000400047c02 */ /* 0x004fe40008000f00 */
[----:B0-----:R-:W-:-:S07]  /*06c0*/  MOV R5, UR5 ;  /* 0x0000000500057c02 */ /* 0x001fce0008000f00 */
[----:B------:R-:W-:-:S07]  /*06d0*/  LEPC R20, `(.L_x_11) ;  /* 0x000000001014794e */ /* 0x000fce0000000000 */
[----:B-1----:R-:W-:Y:S05]  /*06e0*/  CALL.ABS.NOINC R8 ;  /* 0x0000000008007343 */ /* 0x002fea0003c00000 */
.L_x_11:
[----:B------:R-:W-:Y:S05]  /*06f0*/  EXIT ;  /* 0x000000000000794d */ /* 0x000fea0003800000 */
.L_x_12:
[----:B------:R-:W-:-:S00]  /*0700*/  BRA `(.L_x_12) ;  /* 0xfffffffc00fc7947 */ /* 0x000fc0000383ffff */
[----:B------:R-:W-:-:S00]  /*0710*/  NOP ;  /* 0x0000000000007918 */ /* 0x000fc00000000000 */
        /* <DEDUP_REMOVED lines=14> */
.L_x_13:


//--------------------- .nv.global.init           --------------------------
	.section	.nv.global.init,"aw",@progbits
.nv.global.init:
	.type		$str,@object
	.size		$str,(.L_0 - $str)
$str:
        /*0000*/ 	.byte	0x25, 0x64, 0x21, 0x3d, 0x25, 0x64, 0x0a, 0x00
.L_0:


//--------------------- .nv.shared.reserved.0     --------------------------
	.section	.nv.shared.reserved.0,"aw",@nobits
	.weak		__nv_reservedSMEM_offset_0_alias
	.size		__nv_reservedSMEM_offset_0_alias, 0, 64
	.other		__nv_reservedSMEM_offset_0_alias,@"STO_CUDA_RESERVED_SHARED STV_DEFAULT"
__nv_reservedSMEM_offset_0_alias:
	.zero		0
	.zero		64


//--------------------- .nv.constant0._Z8testfuncv --------------------------
	.section	.nv.constant0._Z8testfuncv,"a",@progbits
	.sectionflags	@""
	.align	4
.nv.constant0._Z8testfuncv:
	.zero		896


//--------------------- SYMBOLS --------------------------

	.type		.nv.reservedSmem.offset0,@object
	.size		.nv.reservedSmem.offset0,0x4
	.type		vprintf,@function
